//
// Generated by NVIDIA NVVM Compiler
//
// Compiler Build ID: CL-36424714
// Cuda compilation tools, release 13.0, V13.0.88
// Based on NVVM 20.0.0
//

.version 9.0
.target sm_100
.address_size 64

	// .globl	_Z14kernel_on_dev1Pf

.visible .entry _Z14kernel_on_dev1Pf(
	.param .u64 .ptr .align 1 _Z14kernel_on_dev1Pf_param_0
)
{
	.reg .b32 	%r<3>;
	.reg .b64 	%rd<5>;

	ld.param.u64 	%rd1, [_Z14kernel_on_dev1Pf_param_0];
	cvta.to.global.u64 	%rd2, %rd1;
	mov.u32 	%r1, %ctaid.x;
	mul.wide.u32 	%rd3, %r1, 4;
	add.s64 	%rd4, %rd2, %rd3;
	mov.b32 	%r2, 1077936128;
	st.global.u32 	[%rd4], %r2;
	ret;

}
	// .globl	_Z14kernel_on_dev2Pf
.visible .entry _Z14kernel_on_dev2Pf(
	.param .u64 .ptr .align 1 _Z14kernel_on_dev2Pf_param_0
)
{
	.reg .b32 	%r<2>;
	.reg .b32 	%f<3>;
	.reg .b64 	%rd<5>;

	ld.param.u64 	%rd1, [_Z14kernel_on_dev2Pf_param_0];
	cvta.to.global.u64 	%rd2, %rd1;
	mov.u32 	%r1, %ctaid.x;
	mul.wide.u32 	%rd3, %r1, 4;
	add.s64 	%rd4, %rd2, %rd3;
	ld.global.f32 	%f1, [%rd4];
	add.f32 	%f2, %f1, %f1;
	st.global.f32 	[%rd4], %f2;
	ret;

}


// ===== COMPILED SASS (sm_100) =====

	.target	sm_100

	.elftype	@"ET_EXEC"


//--------------------- .note.nv.tkinfo           --------------------------
	.section	.note.nv.tkinfo,"",@"SHT_NOTE"
	.sectionflags	@"SHF_NOTE_NV_TKINFO"
	.tkinfo
        /*0018*/ 	.word	0x00000002
        /*0030*/ 	.string	""
        /*0030*/ 	.string	"ptxas"
        /*0030*/ 	.string	"Cuda compilation tools, release 13.0, V13.0.88"
        /*0030*/ 	.string	"Build cuda_13.0.r13.0/compiler.36424714_0"
        /*0030*/ 	.string	"-arch sm_100 -m 64 "



//--------------------- .note.nv.cuinfo           --------------------------
	.section	.note.nv.cuinfo,"",@"SHT_NOTE"
	.sectionflags	@"SHF_NOTE_NV_CUINFO"
        /*0018*/ 	.short	0x0002
        /*001a*/ 	.short	0x0064
        /*001c*/ 	.short	0x0082
	.zero		2


//--------------------- .nv.info                  --------------------------
	.section	.nv.info,"",@"SHT_CUDA_INFO"
	.align	4


	//----- nvinfo : EIATTR_REGCOUNT
	.align		4
        /*0000*/ 	.byte	0x04, 0x2f
        /*0002*/ 	.short	(.L_1 - .L_0)
	.align		4
.L_0:
        /*0004*/ 	.word	index@(_Z14kernel_on_dev1Pf)
        /*0008*/ 	.word	0x0000000a


	//----- nvinfo : EIATTR_FRAME_SIZE
	.align		4
.L_1:
        /*000c*/ 	.byte	0x04, 0x11
        /*000e*/ 	.short	(.L_3 - .L_2)
	.align		4
.L_2:
        /*0010*/ 	.word	index@(_Z14kernel_on_dev1Pf)
        /*0014*/ 	.word	0x00000000


	//----- nvinfo : EIATTR_REGCOUNT
	.align		4
.L_3:
        /*0018*/ 	.byte	0x04, 0x2f
        /*001a*/ 	.short	(.L_5 - .L_4)
	.align		4
.L_4:
        /*001c*/ 	.word	index@(_Z14kernel_on_dev2Pf)
        /*0020*/ 	.word	0x00000008


	//----- nvinfo : EIATTR_FRAME_SIZE
	.align		4
.L_5:
        /*0024*/ 	.byte	0x04, 0x11
        /*0026*/ 	.short	(.L_7 - .L_6)
	.align		4
.L_6:
        /*0028*/ 	.word	index@(_Z14kernel_on_dev2Pf)
        /*002c*/ 	.word	0x00000000


	//----- nvinfo : EIATTR_MIN_STACK_SIZE
	.align		4
.L_7:
        /*0030*/ 	.byte	0x04, 0x12
        /*0032*/ 	.short	(.L_9 - .L_8)
	.align		4
.L_8:
        /*0034*/ 	.word	index@(_Z14kernel_on_dev2Pf)
        /*0038*/ 	.word	0x00000000


	//----- nvinfo : EIATTR_MIN_STACK_SIZE
	.align		4
.L_9:
        /*003c*/ 	.byte	0x04, 0x12
        /*003e*/ 	.short	(.L_11 - .L_10)
	.align		4
.L_10:
        /*0040*/ 	.word	index@(_Z14kernel_on_dev1Pf)
        /*0044*/ 	.word	0x00000000
.L_11:


//--------------------- .nv.compat                --------------------------
	.section	.nv.compat,"",@"SHT_CUDA_COMPAT_INFO"
	.align	4
        /*0000*/ 	.byte	0x02, 0x09, 0x00, 0x00, 0x02, 0x02, 0x01, 0x00, 0x02, 0x05, 0x05, 0x00, 0x03, 0x07, 0x01, 0x01
        /*0010*/ 	.byte	0x02, 0x03, 0x00, 0x00, 0x02, 0x06, 0x01, 0x00, 0x04, 0x0b, 0x08, 0x00, 0x09, 0x00, 0x00, 0x00
        /*0020*/ 	.byte	0x00, 0x00, 0x00, 0x00


//--------------------- .nv.info._Z14kernel_on_dev2Pf --------------------------
	.section	.nv.info._Z14kernel_on_dev2Pf,"",@"SHT_CUDA_INFO"
	.sectionflags	@""
	.align	4


	//----- nvinfo : EIATTR_CUDA_API_VERSION
	.align		4
        /*0000*/ 	.byte	0x04, 0x37
        /*0002*/ 	.short	(.L_13 - .L_12)
.L_12:
        /*0004*/ 	.word	0x00000082


	//----- nvinfo : EIATTR_KPARAM_INFO
	.align		4
.L_13:
        /*0008*/ 	.byte	0x04, 0x17
        /*000a*/ 	.short	(.L_15 - .L_14)
.L_14:
        /*000c*/ 	.word	0x00000000
        /*0010*/ 	.short	0x0000
        /*0012*/ 	.short	0x0000
        /*0014*/ 	.byte	0x00, 0xf5, 0x21, 0x00


	//----- nvinfo : EIATTR_SPARSE_MMA_MASK
	.align		4
.L_15:
        /*0018*/ 	.byte	0x03, 0x50
        /*001a*/ 	.short	0x0000


	//----- nvinfo : EIATTR_MAXREG_COUNT
	.align		4
        /*001c*/ 	.byte	0x03, 0x1b
        /*001e*/ 	.short	0x00ff


	//----- nvinfo : EIATTR_MERCURY_ISA_VERSION
	.align		4
        /*0020*/ 	.byte	0x03, 0x5f
        /*0022*/ 	.short	0x0101


	//----- nvinfo : EIATTR_VRC_CTA_INIT_COUNT
	.align		4
        /*0024*/ 	.byte	0x02, 0x4a
	.zero		1
	.zero		1


	//----- nvinfo : EIATTR_EXIT_INSTR_OFFSETS
	.align		4
        /*0028*/ 	.byte	0x04, 0x1c
        /*002a*/ 	.short	(.L_17 - .L_16)


	//   ....[0]....
.L_16:
        /*002c*/ 	.word	0x00000080


	//----- nvinfo : EIATTR_CBANK_PARAM_SIZE
	.align		4
.L_17:
        /*0030*/ 	.byte	0x03, 0x19
        /*0032*/ 	.short	0x0008


	//----- nvinfo : EIATTR_PARAM_CBANK
	.align		4
        /*0034*/ 	.byte	0x04, 0x0a
        /*0036*/ 	.short	(.L_19 - .L_18)
	.align		4
.L_18:
        /*0038*/ 	.word	index@(.nv.constant0._Z14kernel_on_dev2Pf)
        /*003c*/ 	.short	0x0380
        /*003e*/ 	.short	0x0008


	//----- nvinfo : EIATTR_SW_WAR
	.align		4
.L_19:
        /*0040*/ 	.byte	0x04, 0x36
        /*0042*/ 	.short	(.L_21 - .L_20)
.L_20:
        /*0044*/ 	.word	0x00000008
.L_21:


//--------------------- .nv.info._Z14kernel_on_dev1Pf --------------------------
	.section	.nv.info._Z14kernel_on_dev1Pf,"",@"SHT_CUDA_INFO"
	.sectionflags	@""
	.align	4


	//----- nvinfo : EIATTR_CUDA_API_VERSION
	.align		4
        /*0000*/ 	.byte	0x04, 0x37
        /*0002*/ 	.short	(.L_23 - .L_22)
.L_22:
        /*0004*/ 	.word	0x00000082


	//----- nvinfo : EIATTR_KPARAM_INFO
	.align		4
.L_23:
        /*0008*/ 	.byte	0x04, 0x17
        /*000a*/ 	.short	(.L_25 - .L_24)
.L_24:
        /*000c*/ 	.word	0x00000000
        /*0010*/ 	.short	0x0000
        /*0012*/ 	.short	0x0000
        /*0014*/ 	.byte	0x00, 0xf5, 0x21, 0x00


	//----- nvinfo : EIATTR_SPARSE_MMA_MASK
	.align		4
.L_25:
        /*0018*/ 	.byte	0x03, 0x50
        /*001a*/ 	.short	0x0000


	//----- nvinfo : EIATTR_MAXREG_COUNT
	.align		4
        /*001c*/ 	.byte	0x03, 0x1b
        /*001e*/ 	.short	0x00ff


	//----- nvinfo : EIATTR_MERCURY_ISA_VERSION
	.align		4
        /*0020*/ 	.byte	0x03, 0x5f
        /*0022*/ 	.short	0x0101


	//----- nvinfo : EIATTR_VRC_CTA_INIT_COUNT
	.align		4
        /*0024*/ 	.byte	0x02, 0x4a
	.zero		1
	.zero		1


	//----- nvinfo : EIATTR_EXIT_INSTR_OFFSETS
	.align		4
        /*0028*/ 	.byte	0x04, 0x1c
        /*002a*/ 	.short	(.L_27 - .L_26)


	//   ....[0]....
.L_26:
        /*002c*/ 	.word	0x00000070


	//----- nvinfo : EIATTR_CBANK_PARAM_SIZE
	.align		4
.L_27:
        /*0030*/ 	.byte	0x03, 0x19
        /*0032*/ 	.short	0x0008


	//----- nvinfo : EIATTR_PARAM_CBANK
	.align		4
        /*0034*/ 	.byte	0x04, 0x0a
        /*0036*/ 	.short	(.L_29 - .L_28)
	.align		4
.L_28:
        /*0038*/ 	.word	index@(.nv.constant0._Z14kernel_on_dev1Pf)
        /*003c*/ 	.short	0x0380
        /*003e*/ 	.short	0x0008


	//----- nvinfo : EIATTR_SW_WAR
	.align		4
.L_29:
        /*0040*/ 	.byte	0x04, 0x36
        /*0042*/ 	.short	(.L_31 - .L_30)
.L_30:
        /*0044*/ 	.word	0x00000008
.L_31:


//--------------------- .nv.callgraph             --------------------------
	.section	.nv.callgraph,"",@"SHT_CUDA_CALLGRAPH"
	.align	4
	.sectionentsize	8
	.align		4
        /*0000*/ 	.word	0x00000000
	.align		4
        /*0004*/ 	.word	0xffffffff
	.align		4
        /*0008*/ 	.word	0x00000000
	.align		4
        /*000c*/ 	.word	0xfffffffe
	.align		4
        /*0010*/ 	.word	0x00000000
	.align		4
        /*0014*/ 	.word	0xfffffffd
	.align		4
        /*0018*/ 	.word	0x00000000
	.align		4
        /*001c*/ 	.word	0xfffffffc


//--------------------- .text._Z14kernel_on_dev2Pf --------------------------
	.section	.text._Z14kernel_on_dev2Pf,"ax",@progbits
	.align	128
        .global         _Z14kernel_on_dev2Pf
        .type           _Z14kernel_on_dev2Pf,@function
        .size           _Z14kernel_on_dev2Pf,(.L_x_2 - _Z14kernel_on_dev2Pf)
        .other          _Z14kernel_on_dev2Pf,@"STO_CUDA_ENTRY STV_DEFAULT"
_Z14kernel_on_dev2Pf:
.text._Z14kernel_on_dev2Pf:
[----:B------:R-:W-:Y:S01]  /*0000*/  LDC R1, c[0x0][0x37c] ;  /* 0x0000df00ff017b82 */ /* 0x000fe20000000800 */
[----:B------:R-:W0:Y:S07]  /*0010*/  S2R R5, SR_CTAID.X ;  /* 0x0000000000057919 */ /* 0x000e2e0000002500 */
[----:B------:R-:W0:Y:S01]  /*0020*/  LDC.64 R2, c[0x0][0x380] ;  /* 0x0000e000ff027b82 */ /* 0x000e220000000a00 */
[----:B------:R-:W1:Y:S01]  /*0030*/  LDCU.64 UR4, c[0x0][0x358] ;  /* 0x00006b00ff0477ac */ /* 0x000e620008000a00 */
[----:B0-----:R-:W-:-:S05]  /*0040*/  IMAD.WIDE.U32 R2, R5, 0x4, R2 ;  /* 0x0000000405027825 */ /* 0x001fca00078e0002 */
[----:B-1----:R-:W2:Y:S02]  /*0050*/  LDG.E R0, desc[UR4][R2.64] ;  /* 0x0000000402007981 */ /* 0x002ea4000c1e1900 */
[----:B--2---:R-:W-:-:S05]  /*0060*/  FADD R5, R0, R0 ;  /* 0x0000000000057221 */ /* 0x004fca0000000000 */
[----:B------:R-:W-:Y:S01]  /*0070*/  STG.E desc[UR4][R2.64], R5 ;  /* 0x0000000502007986 */ /* 0x000fe2000c101904 */
[----:B------:R-:W-:Y:S05]  /*0080*/  EXIT ;  /* 0x000000000000794d */ /* 0x000fea0003800000 */
.L_x_0:
[----:B------:R-:W-:-:S00]  /*0090*/  BRA `(.L_x_0) ;  /* 0xfffffffc00fc7947 */ /* 0x000fc0000383ffff */
[----:B------:R-:W-:-:S00]  /*00a0*/  NOP ;  /* 0x0000000000007918 */ /* 0x000fc00000000000 */
        /* <DEDUP_REMOVED lines=13> */
.L_x_2:


//--------------------- .text._Z14kernel_on_dev1Pf --------------------------
	.section	.text._Z14kernel_on_dev1Pf,"ax",@progbits
	.align	128
        .global         _Z14kernel_on_dev1Pf
        .type           _Z14kernel_on_dev1Pf,@function
        .size           _Z14kernel_on_dev1Pf,(.L_x_3 - _Z14kernel_on_dev1Pf)
        .other          _Z14kernel_on_dev1Pf,@"STO_CUDA_ENTRY STV_DEFAULT"
_Z14kernel_on_dev1Pf:
.text._Z14kernel_on_dev1Pf:
[----:B------:R-:W-:Y:S01]  /*0000*/  LDC R1, c[0x0][0x37c] ;  /* 0x0000df00ff017b82 */ /* 0x000fe20000000800 */
[----:B------:R-:W0:Y:S07]  /*0010*/  S2R R5, SR_CTAID.X ;  /* 0x0000000000057919 */ /* 0x000e2e0000002500 */
[----:B------:R-:W0:Y:S01]  /*0020*/  LDC.64 R2, c[0x0][0x380] ;  /* 0x0000e000ff027b82 */ /* 0x000e220000000a00 */
[----:B------:R-:W1:Y:S01]  /*0030*/  LDCU.64 UR4, c[0x0][0x358] ;  /* 0x00006b00ff0477ac */ /* 0x000e620008000a00 */
[----:B------:R-:W-:-:S02]  /*0040*/  HFMA2 R7, -RZ, RZ, 2.125, 0 ;  /* 0x40400000ff077431 */ /* 0x000fc400000001ff */
[----:B0-----:R-:W-:-:S05]  /*0050*/  IMAD.WIDE.U32 R2, R5, 0x4, R2 ;  /* 0x0000000405027825 */ /* 0x001fca00078e0002 */
[----:B-1----:R-:W-:Y:S01]  /*0060*/  STG.E desc[UR4][R2.64], R7 ;  /* 0x0000000702007986 */ /* 0x002fe2000c101904 */
[----:B------:R-:W-:Y:S05]  /*0070*/  EXIT ;  /* 0x000000000000794d */ /* 0x000fea0003800000 */
.L_x_1:
        /* <DEDUP_REMOVED lines=16> */
.L_x_3:


//--------------------- .nv.shared.reserved.0     --------------------------
	.section	.nv.shared.reserved.0,"aw",@nobits
	.weak		__nv_reservedSMEM_offset_0_alias
	.size		__nv_reservedSMEM_offset_0_alias, 0, 64
	.other		__nv_reservedSMEM_offset_0_alias,@"STO_CUDA_RESERVED_SHARED STV_DEFAULT"
__nv_reservedSMEM_offset_0_alias:
	.zero		0
	.zero		64


//--------------------- .nv.constant0._Z14kernel_on_dev2Pf --------------------------
	.section	.nv.constant0._Z14kernel_on_dev2Pf,"a",@progbits
	.sectionflags	@""
	.align	4
.nv.constant0._Z14kernel_on_dev2Pf:
	.zero		904


//--------------------- .nv.constant0._Z14kernel_on_dev1Pf --------------------------
	.section	.nv.constant0._Z14kernel_on_dev1Pf,"a",@progbits
	.sectionflags	@""
	.align	4
.nv.constant0._Z14kernel_on_dev1Pf:
	.zero		904


//--------------------- SYMBOLS --------------------------

	.type		.nv.reservedSmem.offset0,@object
	.size		.nv.reservedSmem.offset0,0x4
